//
// Generated by NVIDIA NVVM Compiler
//
// Compiler Build ID: CL-36424714
// Cuda compilation tools, release 13.0, V13.0.88
// Based on NVVM 20.0.0
//

.version 9.0
.target sm_100
.address_size 64

	// .globl	_Z20without_memcpy_asyncPfPKfmm
.extern .func __assertfail
(
	.param .b64 __assertfail_param_0,
	.param .b64 __assertfail_param_1,
	.param .b32 __assertfail_param_2,
	.param .b64 __assertfail_param_3,
	.param .b64 __assertfail_param_4
)
;
.global .align 1 .b8 __unnamed_1[80] = {118, 111, 105, 100, 32, 119, 105, 116, 104, 111, 117, 116, 95, 109, 101, 109, 99, 112, 121, 95, 97, 115, 121, 110, 99, 40, 102, 108, 111, 97, 116, 32, 42, 44, 32, 99, 111, 110, 115, 116, 32, 102, 108, 111, 97, 116, 32, 42, 44, 32, 117, 110, 115, 105, 103, 110, 101, 100, 32, 108, 111, 110, 103, 44, 32, 117, 110, 115, 105, 103, 110, 101, 100, 32, 108, 111, 110, 103, 41};
// _ZZ20without_memcpy_asyncPfPKfmmE6shared has been demoted
// _ZZ9pipelinedILi1024ELi2EEvPfPKfmE4smem has been demoted
.global .align 1 .b8 $str[31] = {115, 105, 122, 101, 32, 61, 61, 32, 98, 97, 116, 99, 104, 95, 115, 122, 32, 42, 32, 103, 114, 105, 100, 46, 115, 105, 122, 101, 40, 41};
.global .align 1 .b8 $str$1[27] = {47, 116, 109, 112, 47, 115, 97, 115, 115, 95, 99, 117, 95, 115, 110, 98, 99, 117, 51, 119, 100, 47, 107, 46, 99, 117};

.visible .entry _Z20without_memcpy_asyncPfPKfmm(
	.param .u64 .ptr .align 1 _Z20without_memcpy_asyncPfPKfmm_param_0,
	.param .u64 .ptr .align 1 _Z20without_memcpy_asyncPfPKfmm_param_1,
	.param .u64 _Z20without_memcpy_asyncPfPKfmm_param_2,
	.param .u64 _Z20without_memcpy_asyncPfPKfmm_param_3
)
{
	.reg .pred 	%p<4>;
	.reg .b32 	%r<14>;
	.reg .b32 	%f<4>;
	.reg .b64 	%rd<27>;
	// demoted variable
	.shared .align 4 .b8 _ZZ20without_memcpy_asyncPfPKfmmE6shared[4096];
	ld.param.u64 	%rd9, [_Z20without_memcpy_asyncPfPKfmm_param_0];
	ld.param.u64 	%rd10, [_Z20without_memcpy_asyncPfPKfmm_param_1];
	ld.param.u64 	%rd12, [_Z20without_memcpy_asyncPfPKfmm_param_2];
	ld.param.u64 	%rd26, [_Z20without_memcpy_asyncPfPKfmm_param_3];
	mov.u32 	%r3, %nctaid.x;
	mov.u32 	%r4, %nctaid.y;
	mov.u32 	%r5, %nctaid.z;
	mul.lo.s32 	%r6, %r4, %r5;
	mul.wide.u32 	%rd13, %r6, %r3;
	mov.u32 	%r1, %ntid.x;
	mov.u32 	%r7, %ntid.y;
	mul.lo.s32 	%r8, %r1, %r7;
	mov.u32 	%r9, %ntid.z;
	mul.lo.s32 	%r10, %r8, %r9;
	cvt.u64.u32 	%rd14, %r10;
	mul.lo.s64 	%rd15, %rd13, %rd14;
	mul.lo.s64 	%rd16, %rd15, %rd26;
	setp.eq.s64 	%p1, %rd12, %rd16;
	@%p1 bra 	$L__BB0_2;
	mov.u64 	%rd17, $str;
	cvta.global.u64 	%rd18, %rd17;
	mov.u64 	%rd19, $str$1;
	cvta.global.u64 	%rd20, %rd19;
	mov.u64 	%rd21, __unnamed_1;
	cvta.global.u64 	%rd22, %rd21;
	{ // callseq 0, 0
	.param .b64 param0;
	st.param.b64 	[param0], %rd18;
	.param .b64 param1;
	st.param.b64 	[param1], %rd20;
	.param .b32 param2;
	st.param.b32 	[param2], 34;
	.param .b64 param3;
	st.param.b64 	[param3], %rd22;
	.param .b64 param4;
	st.param.b64 	[param4], 1;
	call.uni 
	__assertfail, 
	(
	param0, 
	param1, 
	param2, 
	param3, 
	param4
	);
	} // callseq 0
$L__BB0_2:
	setp.eq.s64 	%p2, %rd26, 0;
	@%p2 bra 	$L__BB0_5;
	mov.u32 	%r11, %tid.x;
	shl.b32 	%r12, %r11, 2;
	mov.u32 	%r13, _ZZ20without_memcpy_asyncPfPKfmmE6shared;
	add.s32 	%r2, %r13, %r12;
	mul.wide.u32 	%rd25, %r11, 4;
	mul.wide.u32 	%rd2, %r1, 4;
	cvta.to.global.u64 	%rd3, %rd10;
	cvta.to.global.u64 	%rd4, %rd9;
$L__BB0_4:
	.pragma "nounroll";
	add.s64 	%rd23, %rd3, %rd25;
	ld.global.f32 	%f1, [%rd23];
	st.shared.f32 	[%r2], %f1;
	barrier.sync 	0;
	ld.shared.f32 	%f2, [%r2];
	fma.rn.f32 	%f3, %f2, 0f40DCCCCD, 0f40866666;
	add.s64 	%rd24, %rd4, %rd25;
	st.global.f32 	[%rd24], %f3;
	barrier.sync 	0;
	add.s64 	%rd26, %rd26, -1;
	add.s64 	%rd25, %rd25, %rd2;
	setp.ne.s64 	%p3, %rd26, 0;
	@%p3 bra 	$L__BB0_4;
$L__BB0_5:
	ret;

}
	// .globl	_Z9pipelinedILi1024ELi2EEvPfPKfm
.visible .entry _Z9pipelinedILi1024ELi2EEvPfPKfm(
	.param .u64 .ptr .align 1 _Z9pipelinedILi1024ELi2EEvPfPKfm_param_0,
	.param .u64 .ptr .align 1 _Z9pipelinedILi1024ELi2EEvPfPKfm_param_1,
	.param .u64 _Z9pipelinedILi1024ELi2EEvPfPKfm_param_2
)
{
	.reg .pred 	%p<6>;
	.reg .b32 	%r<20>;
	.reg .b32 	%f<3>;
	.reg .b64 	%rd<24>;
	// demoted variable
	.shared .align 4 .b8 _ZZ9pipelinedILi1024ELi2EEvPfPKfmE4smem[8192];
	ld.param.u64 	%rd11, [_Z9pipelinedILi1024ELi2EEvPfPKfm_param_0];
	ld.param.u64 	%rd12, [_Z9pipelinedILi1024ELi2EEvPfPKfm_param_1];
	ld.param.u64 	%rd13, [_Z9pipelinedILi1024ELi2EEvPfPKfm_param_2];
	mov.u32 	%r5, %ctaid.x;
	mov.u32 	%r6, %ntid.x;
	mul.lo.s32 	%r7, %r5, %r6;
	mov.u32 	%r8, %nctaid.x;
	mul.lo.s32 	%r9, %r8, %r6;
	cvt.u64.u32 	%rd1, %r9;
	cvt.s64.s32 	%rd23, %r7;
	mov.u32 	%r10, %tid.x;
	cvt.u64.u32 	%rd3, %r10;
	add.s64 	%rd4, %rd23, %rd3;
	shl.b32 	%r11, %r10, 2;
	mov.u32 	%r12, _ZZ9pipelinedILi1024ELi2EEvPfPKfmE4smem;
	add.s32 	%r1, %r12, %r11;
	setp.ge.u64 	%p1, %rd4, %rd13;
	@%p1 bra 	$L__BB1_2;
	shl.b64 	%rd15, %rd4, 2;
	add.s64 	%rd14, %rd12, %rd15;
	// begin inline asm
	cp.async.ca.shared.global [%r1], [%rd14], 4, 4;

	// end inline asm
$L__BB1_2:
	// begin inline asm
	cp.async.commit_group;
	// end inline asm
	add.s64 	%rd5, %rd4, %rd1;
	setp.ge.u64 	%p2, %rd5, %rd13;
	@%p2 bra 	$L__BB1_4;
	add.s32 	%r14, %r1, 4096;
	shl.b64 	%rd17, %rd5, 2;
	add.s64 	%rd16, %rd12, %rd17;
	// begin inline asm
	cp.async.ca.shared.global [%r14], [%rd16], 4, 4;

	// end inline asm
$L__BB1_4:
	// begin inline asm
	cp.async.commit_group;
	// end inline asm
	setp.le.u64 	%p3, %rd13, %rd23;
	@%p3 bra 	$L__BB1_9;
	shl.b64 	%rd6, %rd1, 1;
	cvta.to.global.u64 	%rd7, %rd11;
	mov.b32 	%r19, 0;
$L__BB1_6:
	// begin inline asm
	cp.async.wait_group 1;
	// end inline asm
	shl.b32 	%r16, %r19, 12;
	add.s32 	%r3, %r1, %r16;
	ld.shared.f32 	%f1, [%r3];
	fma.rn.f32 	%f2, %f1, 0f40DCCCCD, 0f40866666;
	add.s64 	%rd18, %rd23, %rd3;
	shl.b64 	%rd19, %rd18, 2;
	add.s64 	%rd20, %rd7, %rd19;
	st.global.f32 	[%rd20], %f2;
	bar.sync 	0;
	add.s64 	%rd9, %rd18, %rd6;
	setp.ge.u64 	%p4, %rd9, %rd13;
	@%p4 bra 	$L__BB1_8;
	shl.b64 	%rd22, %rd9, 2;
	add.s64 	%rd21, %rd12, %rd22;
	// begin inline asm
	cp.async.ca.shared.global [%r3], [%rd21], 4, 4;

	// end inline asm
$L__BB1_8:
	// begin inline asm
	cp.async.commit_group;
	// end inline asm
	not.b32 	%r18, %r19;
	and.b32  	%r19, %r18, 1;
	add.s64 	%rd23, %rd23, %rd1;
	setp.lt.u64 	%p5, %rd23, %rd13;
	@%p5 bra 	$L__BB1_6;
$L__BB1_9:
	ret;

}


// ===== COMPILED SASS (sm_100) =====

	.target	sm_100

	.elftype	@"ET_EXEC"


//--------------------- .note.nv.tkinfo           --------------------------
	.section	.note.nv.tkinfo,"",@"SHT_NOTE"
	.sectionflags	@"SHF_NOTE_NV_TKINFO"
	.tkinfo
        /*0018*/ 	.word	0x00000002
        /*0030*/ 	.string	""
        /*0030*/ 	.string	"ptxas"
        /*0030*/ 	.string	"Cuda compilation tools, release 13.0, V13.0.88"
        /*0030*/ 	.string	"Build cuda_13.0.r13.0/compiler.36424714_0"
        /*0030*/ 	.string	"-arch sm_100 -m 64 "



//--------------------- .note.nv.cuinfo           --------------------------
	.section	.note.nv.cuinfo,"",@"SHT_NOTE"
	.sectionflags	@"SHF_NOTE_NV_CUINFO"
        /*0018*/ 	.short	0x0002
        /*001a*/ 	.short	0x0064
        /*001c*/ 	.short	0x0082
	.zero		2


//--------------------- .nv.info                  --------------------------
	.section	.nv.info,"",@"SHT_CUDA_INFO"
	.align	4


	//----- nvinfo : EIATTR_REGCOUNT
	.align		4
        /*0000*/ 	.byte	0x04, 0x2f
        /*0002*/ 	.short	(.L_4 - .L_3)
	.align		4
.L_3:
        /*0004*/ 	.word	index@(_Z20without_memcpy_asyncPfPKfmm)
        /*0008*/ 	.word	0x00000018


	//----- nvinfo : EIATTR_FRAME_SIZE
	.align		4
.L_4:
        /*000c*/ 	.byte	0x04, 0x11
        /*000e*/ 	.short	(.L_6 - .L_5)
	.align		4
.L_5:
        /*0010*/ 	.word	index@(_Z20without_memcpy_asyncPfPKfmm)
        /*0014*/ 	.word	0x00000000


	//----- nvinfo : EIATTR_REGCOUNT
	.align		4
.L_6:
        /*0018*/ 	.byte	0x04, 0x2f
        /*001a*/ 	.short	(.L_8 - .L_7)
	.align		4
.L_7:
        /*001c*/ 	.word	index@(_Z9pipelinedILi1024ELi2EEvPfPKfm)
        /*0020*/ 	.word	0x00000013


	//----- nvinfo : EIATTR_FRAME_SIZE
	.align		4
.L_8:
        /*0024*/ 	.byte	0x04, 0x11
        /*0026*/ 	.short	(.L_10 - .L_9)
	.align		4
.L_9:
        /*0028*/ 	.word	index@(_Z9pipelinedILi1024ELi2EEvPfPKfm)
        /*002c*/ 	.word	0x00000000


	//----- nvinfo : EIATTR_MIN_STACK_SIZE
	.align		4
.L_10:
        /*0030*/ 	.byte	0x04, 0x12
        /*0032*/ 	.short	(.L_12 - .L_11)
	.align		4
.L_11:
        /*0034*/ 	.word	index@(_Z9pipelinedILi1024ELi2EEvPfPKfm)
        /*0038*/ 	.word	0x00000000


	//----- nvinfo : EIATTR_MIN_STACK_SIZE
	.align		4
.L_12:
        /*003c*/ 	.byte	0x04, 0x12
        /*003e*/ 	.short	(.L_14 - .L_13)
	.align		4
.L_13:
        /*0040*/ 	.word	index@(_Z20without_memcpy_asyncPfPKfmm)
        /*0044*/ 	.word	0x00000000
.L_14:


//--------------------- .nv.compat                --------------------------
	.section	.nv.compat,"",@"SHT_CUDA_COMPAT_INFO"
	.align	4
        /*0000*/ 	.byte	0x02, 0x09, 0x00, 0x00, 0x02, 0x02, 0x01, 0x00, 0x02, 0x05, 0x05, 0x00, 0x03, 0x07, 0x01, 0x01
        /*0010*/ 	.byte	0x02, 0x03, 0x00, 0x00, 0x02, 0x06, 0x01, 0x00, 0x04, 0x0b, 0x08, 0x00, 0x09, 0x00, 0x00, 0x00
        /*0020*/ 	.byte	0x00, 0x00, 0x00, 0x00


//--------------------- .nv.info._Z9pipelinedILi1024ELi2EEvPfPKfm --------------------------
	.section	.nv.info._Z9pipelinedILi1024ELi2EEvPfPKfm,"",@"SHT_CUDA_INFO"
	.sectionflags	@""
	.align	4


	//----- nvinfo : EIATTR_CUDA_API_VERSION
	.align		4
        /*0000*/ 	.byte	0x04, 0x37
        /*0002*/ 	.short	(.L_16 - .L_15)
.L_15:
        /*0004*/ 	.word	0x00000082


	//----- nvinfo : EIATTR_KPARAM_INFO
	.align		4
.L_16:
        /*0008*/ 	.byte	0x04, 0x17
        /*000a*/ 	.short	(.L_18 - .L_17)
.L_17:
        /*000c*/ 	.word	0x00000000
        /*0010*/ 	.short	0x0002
        /*0012*/ 	.short	0x0010
        /*0014*/ 	.byte	0x00, 0xf0, 0x21, 0x00


	//----- nvinfo : EIATTR_KPARAM_INFO
	.align		4
.L_18:
        /*0018*/ 	.byte	0x04, 0x17
        /*001a*/ 	.short	(.L_20 - .L_19)
.L_19:
        /*001c*/ 	.word	0x00000000
        /*0020*/ 	.short	0x0001
        /*0022*/ 	.short	0x0008
        /*0024*/ 	.byte	0x00, 0xf5, 0x21, 0x00


	//----- nvinfo : EIATTR_KPARAM_INFO
	.align		4
.L_20:
        /*0028*/ 	.byte	0x04, 0x17
        /*002a*/ 	.short	(.L_22 - .L_21)
.L_21:
        /*002c*/ 	.word	0x00000000
        /*0030*/ 	.short	0x0000
        /*0032*/ 	.short	0x0000
        /*0034*/ 	.byte	0x00, 0xf5, 0x21, 0x00


	//----- nvinfo : EIATTR_SPARSE_MMA_MASK
	.align		4
.L_22:
        /*0038*/ 	.byte	0x03, 0x50
        /*003a*/ 	.short	0x0000


	//----- nvinfo : EIATTR_MAXREG_COUNT
	.align		4
        /*003c*/ 	.byte	0x03, 0x1b
        /*003e*/ 	.short	0x00ff


	//----- nvinfo : EIATTR_NUM_BARRIERS
	.align		4
        /*0040*/ 	.byte	0x02, 0x4c
        /*0042*/ 	.byte	0x01
	.zero		1


	//----- nvinfo : EIATTR_MERCURY_ISA_VERSION
	.align		4
        /*0044*/ 	.byte	0x03, 0x5f
        /*0046*/ 	.short	0x0101


	//----- nvinfo : EIATTR_VRC_CTA_INIT_COUNT
	.align		4
        /*0048*/ 	.byte	0x02, 0x4a
	.zero		1
	.zero		1


	//----- nvinfo : EIATTR_EXIT_INSTR_OFFSETS
	.align		4
        /*004c*/ 	.byte	0x04, 0x1c
        /*004e*/ 	.short	(.L_24 - .L_23)


	//   ....[0]....
.L_23:
        /*0050*/ 	.word	0x000002d0


	//   ....[1]....
        /*0054*/ 	.word	0x000004e0


	//----- nvinfo : EIATTR_CRS_STACK_SIZE
	.align		4
.L_24:
        /*0058*/ 	.byte	0x04, 0x1e
        /*005a*/ 	.short	(.L_26 - .L_25)
.L_25:
        /*005c*/ 	.word	0x00000000


	//----- nvinfo : EIATTR_CBANK_PARAM_SIZE
	.align		4
.L_26:
        /*0060*/ 	.byte	0x03, 0x19
        /*0062*/ 	.short	0x0018


	//----- nvinfo : EIATTR_PARAM_CBANK
	.align		4
        /*0064*/ 	.byte	0x04, 0x0a
        /*0066*/ 	.short	(.L_28 - .L_27)
	.align		4
.L_27:
        /*0068*/ 	.word	index@(.nv.constant0._Z9pipelinedILi1024ELi2EEvPfPKfm)
        /*006c*/ 	.short	0x0380
        /*006e*/ 	.short	0x0018


	//----- nvinfo : EIATTR_SW_WAR
	.align		4
.L_28:
        /*0070*/ 	.byte	0x04, 0x36
        /*0072*/ 	.short	(.L_30 - .L_29)
.L_29:
        /*0074*/ 	.word	0x00000008
.L_30:


//--------------------- .nv.info._Z20without_memcpy_asyncPfPKfmm --------------------------
	.section	.nv.info._Z20without_memcpy_asyncPfPKfmm,"",@"SHT_CUDA_INFO"
	.sectionflags	@""
	.align	4


	//----- nvinfo : EIATTR_CUDA_API_VERSION
	.align		4
        /*0000*/ 	.byte	0x04, 0x37
        /*0002*/ 	.short	(.L_32 - .L_31)
.L_31:
        /*0004*/ 	.word	0x00000082


	//----- nvinfo : EIATTR_KPARAM_INFO
	.align		4
.L_32:
        /*0008*/ 	.byte	0x04, 0x17
        /*000a*/ 	.short	(.L_34 - .L_33)
.L_33:
        /*000c*/ 	.word	0x00000000
        /*0010*/ 	.short	0x0003
        /*0012*/ 	.short	0x0018
        /*0014*/ 	.byte	0x00, 0xf0, 0x21, 0x00


	//----- nvinfo : EIATTR_KPARAM_INFO
	.align		4
.L_34:
        /*0018*/ 	.byte	0x04, 0x17
        /*001a*/ 	.short	(.L_36 - .L_35)
.L_35:
        /*001c*/ 	.word	0x00000000
        /*0020*/ 	.short	0x0002
        /*0022*/ 	.short	0x0010
        /*0024*/ 	.byte	0x00, 0xf0, 0x21, 0x00


	//----- nvinfo : EIATTR_KPARAM_INFO
	.align		4
.L_36:
        /*0028*/ 	.byte	0x04, 0x17
        /*002a*/ 	.short	(.L_38 - .L_37)
.L_37:
        /*002c*/ 	.word	0x00000000
        /*0030*/ 	.short	0x0001
        /*0032*/ 	.short	0x0008
        /*0034*/ 	.byte	0x00, 0xf5, 0x21, 0x00


	//----- nvinfo : EIATTR_KPARAM_INFO
	.align		4
.L_38:
        /*0038*/ 	.byte	0x04, 0x17
        /*003a*/ 	.short	(.L_40 - .L_39)
.L_39:
        /*003c*/ 	.word	0x00000000
        /*0040*/ 	.short	0x0000
        /*0042*/ 	.short	0x0000
        /*0044*/ 	.byte	0x00, 0xf5, 0x21, 0x00


	//----- nvinfo : EIATTR_SPARSE_MMA_MASK
	.align		4
.L_40:
        /*0048*/ 	.byte	0x03, 0x50
        /*004a*/ 	.short	0x0000


	//----- nvinfo : EIATTR_MAXREG_COUNT
	.align		4
        /*004c*/ 	.byte	0x03, 0x1b
        /*004e*/ 	.short	0x00ff


	//----- nvinfo : EIATTR_NUM_BARRIERS
	.align		4
        /*0050*/ 	.byte	0x02, 0x4c
        /*0052*/ 	.byte	0x01
	.zero		1


	//----- nvinfo : EIATTR_EXTERNS
	.align		4
        /*0054*/ 	.byte	0x04, 0x0f
        /*0056*/ 	.short	(.L_42 - .L_41)


	//   ....[0]....
	.align		4
.L_41:
        /*0058*/ 	.word	index@(__assertfail)


	//----- nvinfo : EIATTR_MERCURY_ISA_VERSION
	.align		4
.L_42:
        /*005c*/ 	.byte	0x03, 0x5f
        /*005e*/ 	.short	0x0101


	//----- nvinfo : EIATTR_COOP_GROUP_MASK_REGIDS
	.align		4
        /*0060*/ 	.byte	0x04, 0x29
        /*0062*/ 	.short	(.L_44 - .L_43)


	//   ....[0]....
.L_43:
        /*0064*/ 	.word	0xffffffff


	//   ....[1]....
        /*0068*/ 	.word	0xffffffff


	//   ....[2]....
        /*006c*/ 	.word	0x0500000f


	//   ....[3]....
        /*0070*/ 	.word	0x0500000f


	//----- nvinfo : EIATTR_COOP_GROUP_INSTR_OFFSETS
	.align		4
.L_44:
        /*0074*/ 	.byte	0x04, 0x28
        /*0076*/ 	.short	(.L_46 - .L_45)


	//   ....[0]....
.L_45:
        /*0078*/ 	.word	0x000003e0


	//   ....[1]....
        /*007c*/ 	.word	0x00000470


	//   ....[2]....
        /*0080*/ 	.word	0x00000560


	//   ....[3]....
        /*0084*/ 	.word	0x00000680


	//----- nvinfo : EIATTR_VRC_CTA_INIT_COUNT
	.align		4
.L_46:
        /*0088*/ 	.byte	0x02, 0x4a
	.zero		1
	.zero		1


	//----- nvinfo : EIATTR_SYSCALL_OFFSETS
	.align		4
        /*008c*/ 	.byte	0x04, 0x46
        /*008e*/ 	.short	(.L_48 - .L_47)


	//   ....[0]....
.L_47:
        /*0090*/ 	.word	0x000002a0


	//----- nvinfo : EIATTR_EXIT_INSTR_OFFSETS
	.align		4
.L_48:
        /*0094*/ 	.byte	0x04, 0x1c
        /*0096*/ 	.short	(.L_50 - .L_49)


	//   ....[0]....
.L_49:
        /*0098*/ 	.word	0x000002e0


	//   ....[1]....
        /*009c*/ 	.word	0x000004e0


	//----- nvinfo : EIATTR_CRS_STACK_SIZE
	.align		4
.L_50:
        /*00a0*/ 	.byte	0x04, 0x1e
        /*00a2*/ 	.short	(.L_52 - .L_51)
.L_51:
        /*00a4*/ 	.word	0x00000000


	//----- nvinfo : EIATTR_CBANK_PARAM_SIZE
	.align		4
.L_52:
        /*00a8*/ 	.byte	0x03, 0x19
        /*00aa*/ 	.short	0x0020


	//----- nvinfo : EIATTR_PARAM_CBANK
	.align		4
        /*00ac*/ 	.byte	0x04, 0x0a
        /*00ae*/ 	.short	(.L_54 - .L_53)
	.align		4
.L_53:
        /*00b0*/ 	.word	index@(.nv.constant0._Z20without_memcpy_asyncPfPKfmm)
        /*00b4*/ 	.short	0x0380
        /*00b6*/ 	.short	0x0020


	//----- nvinfo : EIATTR_SW_WAR
	.align		4
.L_54:
        /*00b8*/ 	.byte	0x04, 0x36
        /*00ba*/ 	.short	(.L_56 - .L_55)
.L_55:
        /*00bc*/ 	.word	0x00000008
.L_56:


//--------------------- .nv.callgraph             --------------------------
	.section	.nv.callgraph,"",@"SHT_CUDA_CALLGRAPH"
	.align	4
	.sectionentsize	8
	.align		4
        /*0000*/ 	.word	0x00000000
	.align		4
        /*0004*/ 	.word	0xffffffff
	.align		4
        /*0008*/ 	.word	index@(_Z20without_memcpy_asyncPfPKfmm)
	.align		4
        /*000c*/ 	.word	index@(__assertfail)
	.align		4
        /*0010*/ 	.word	0x00000000
	.align		4
        /*0014*/ 	.word	0xfffffffe
	.align		4
        /*0018*/ 	.word	0x00000000
	.align		4
        /*001c*/ 	.word	0xfffffffd
	.align		4
        /*0020*/ 	.word	0x00000000
	.align		4
        /*0024*/ 	.word	0xfffffffc


//--------------------- .nv.constant4             --------------------------
	.section	.nv.constant4,"a",@progbits
	.align	8
	.align		8
.nv.constant4:
        /*0000*/ 	.dword	__unnamed_1
	.align		8
        /*0008*/ 	.dword	$str
	.align		8
        /*0010*/ 	.dword	$str$1
	.align		8
        /*0018*/ 	.dword	__assertfail


//--------------------- .text._Z9pipelinedILi1024ELi2EEvPfPKfm --------------------------
	.section	.text._Z9pipelinedILi1024ELi2EEvPfPKfm,"ax",@progbits
	.align	128
        .global         _Z9pipelinedILi1024ELi2EEvPfPKfm
        .type           _Z9pipelinedILi1024ELi2EEvPfPKfm,@function
        .size           _Z9pipelinedILi1024ELi2EEvPfPKfm,(.L_x_12 - _Z9pipelinedILi1024ELi2EEvPfPKfm)
        .other          _Z9pipelinedILi1024ELi2EEvPfPKfm,@"STO_CUDA_ENTRY STV_DEFAULT"
_Z9pipelinedILi1024ELi2EEvPfPKfm:
.text._Z9pipelinedILi1024ELi2EEvPfPKfm:
[----:B------:R-:W-:Y:S01]  /*0000*/  LDC R1, c[0x0][0x37c] ;  /* 0x0000df00ff017b82 */ /* 0x000fe20000000800 */
[----:B------:R-:W1:Y:S07]  /*0010*/  S2R R0, SR_TID.X ;  /* 0x0000000000007919 */ /* 0x000e6e0000002100 */
[----:B------:R-:W2:Y:S01]  /*0020*/  S2UR UR4, SR_CTAID.X ;  /* 0x00000000000479c3 */ /* 0x000ea20000002500 */
[----:B------:R-:W2:Y:S01]  /*0030*/  LDCU UR5, c[0x0][0x360] ;  /* 0x00006c00ff0577ac */ /* 0x000ea20008000800 */
[----:B------:R-:W-:Y:S01]  /*0040*/  BSSY.RECONVERGENT B0, `(.L_x_0) ;  /* 0x0000027000007945 */ /* 0x000fe20003800200 */
[----:B------:R-:W3:Y:S05]  /*0050*/  LDCU.64 UR10, c[0x0][0x390] ;  /* 0x00007200ff0a77ac */ /* 0x000eea0008000a00 */
[----:B------:R-:W4:Y:S01]  /*0060*/  LDC R6, c[0x0][0x370] ;  /* 0x0000dc00ff067b82 */ /* 0x000f220000000800 */
[----:B------:R-:W5:Y:S07]  /*0070*/  LDCU.64 UR8, c[0x0][0x358] ;  /* 0x00006b00ff0877ac */ /* 0x000f6e0008000a00 */
[----:B------:R-:W5:Y:S01]  /*0080*/  S2UR UR6, SR_CgaCtaId ;  /* 0x00000000000679c3 */ /* 0x000f620000008800 */
[----:B--2---:R-:W-:-:S04]  /*0090*/  UIMAD UR4, UR4, UR5, URZ ;  /* 0x00000005040472a4 */ /* 0x004fc8000f8e02ff */
[----:B------:R-:W-:Y:S02]  /*00a0*/  USHF.R.S32.HI UR7, URZ, 0x1f, UR4 ;  /* 0x0000001fff077899 */ /* 0x000fe40008011404 */
[----:B------:R-:W-:Y:S01]  /*00b0*/  IMAD.U32 R7, RZ, RZ, UR4 ;  /* 0x00000004ff077e24 */ /* 0x000fe2000f8e00ff */
[----:B-1----:R-:W-:Y:S01]  /*00c0*/  IADD3 R3, P1, PT, R0, UR4, RZ ;  /* 0x0000000400037c10 */ /* 0x002fe2000ff3e0ff */
[----:B----4-:R-:W-:Y:S01]  /*00d0*/  IMAD R6, R6, UR5, RZ ;  /* 0x0000000506067c24 */ /* 0x010fe2000f8e02ff */
[----:B------:R-:W-:Y:S01]  /*00e0*/  UMOV UR5, 0x400 ;  /* 0x0000040000057882 */ /* 0x000fe20000000000 */
[----:B------:R-:W-:Y:S01]  /*00f0*/  IMAD.U32 R12, RZ, RZ, UR7 ;  /* 0x00000007ff0c7e24 */ /* 0x000fe2000f8e00ff */
[----:B---3--:R-:W-:Y:S01]  /*0100*/  ISETP.GE.U32.AND P0, PT, R3, UR10, PT ;  /* 0x0000000a03007c0c */ /* 0x008fe2000bf06070 */
[----:B------:R-:W-:Y:S01]  /*0110*/  IMAD.X R8, RZ, RZ, UR7, P1 ;  /* 0x00000007ff087e24 */ /* 0x000fe200088e06ff */
[----:B------:R-:W-:Y:S02]  /*0120*/  IADD3 R4, P4, PT, R6, R3, RZ ;  /* 0x0000000306047210 */ /* 0x000fe40007f9e0ff */
[----:B------:R-:W-:Y:S01]  /*0130*/  ISETP.GE.U32.AND P1, PT, R7, UR10, PT ;  /* 0x0000000a07007c0c */ /* 0x000fe2000bf26070 */
[----:B-----5:R-:W-:Y:S01]  /*0140*/  ULEA UR5, UR6, UR5, 0x18 ;  /* 0x0000000506057291 */ /* 0x020fe2000f8ec0ff */
[----:B------:R-:W-:Y:S01]  /*0150*/  ISETP.GE.U32.AND.EX P0, PT, R8, UR11, PT, P0 ;  /* 0x0000000b08007c0c */ /* 0x000fe2000bf06100 */
[----:B------:R-:W-:Y:S01]  /*0160*/  IMAD.X R5, RZ, RZ, R8, P4 ;  /* 0x000000ffff057224 */ /* 0x000fe200020e0608 */
[----:B------:R-:W-:-:S02]  /*0170*/  ISETP.GE.U32.AND P2, PT, R4, UR10, PT ;  /* 0x0000000a04007c0c */ /* 0x000fc4000bf46070 */
[----:B------:R-:W-:Y:S02]  /*0180*/  ISETP.GE.U32.AND.EX P1, PT, R12, UR11, PT, P1 ;  /* 0x0000000b0c007c0c */ /* 0x000fe4000bf26110 */
[----:B------:R-:W-:Y:S02]  /*0190*/  ISETP.GE.U32.AND.EX P2, PT, R5, UR11, PT, P2 ;  /* 0x0000000b05007c0c */ /* 0x000fe4000bf46120 */
[----:B------:R-:W-:-:S05]  /*01a0*/  LEA R9, R0, UR5, 0x2 ;  /* 0x0000000500097c11 */ /* 0x000fca000f8e10ff */
[----:B------:R-:W1:Y:S02]  /*01b0*/  @!P0 LDC.64 R10, c[0x0][0x388] ;  /* 0x0000e200ff0a8b82 */ /* 0x000e640000000a00 */
[----:B-1----:R-:W-:-:S04]  /*01c0*/  @!P0 LEA R2, P3, R3, R10, 0x2 ;  /* 0x0000000a03028211 */ /* 0x002fc800078610ff */
[----:B------:R-:W-:-:S05]  /*01d0*/  @!P0 LEA.HI.X R3, R3, R11, R8, 0x2, P3 ;  /* 0x0000000b03038211 */ /* 0x000fca00018f1408 */
[----:B------:R-:W-:Y:S01]  /*01e0*/  @!PT LDS RZ, [RZ] ;  /* 0x00000000fffff984 */ /* 0x000fe20000000800 */
[----:B------:R-:W-:Y:S01]  /*01f0*/  @!PT LDS RZ, [RZ] ;  /* 0x00000000fffff984 */ /* 0x000fe20000000800 */
[----:B------:R-:W-:Y:S01]  /*0200*/  @!PT LDS RZ, [RZ] ;  /* 0x00000000fffff984 */ /* 0x000fe20000000800 */
[----:B------:R1:W-:Y:S04]  /*0210*/  @!P0 LDGSTS.E [R9], desc[UR8][R2.64] ;  /* 0x0000000002098fae */ /* 0x0003e8000b9a1008 */
[----:B------:R-:W0:Y:S01]  /*0220*/  LDGDEPBAR ;  /* 0x00000000000079af */ /* 0x000e220000000000 */
[----:B------:R-:W-:Y:S05]  /*0230*/  @P2 BRA `(.L_x_1) ;  /* 0x00000000001c2947 */ /* 0x000fea0003800000 */
[----:B------:R-:W1:Y:S02]  /*0240*/  LDCU.64 UR4, c[0x0][0x388] ;  /* 0x00007100ff0477ac */ /* 0x000e640008000a00 */
[----:B-1----:R-:W-:-:S04]  /*0250*/  LEA R2, P0, R4, UR4, 0x2 ;  /* 0x0000000404027c11 */ /* 0x002fc8000f8010ff */
[----:B------:R-:W-:-:S05]  /*0260*/  LEA.HI.X R3, R4, UR5, R5, 0x2, P0 ;  /* 0x0000000504037c11 */ /* 0x000fca00080f1405 */
[----:B------:R-:W-:Y:S01]  /*0270*/  @!PT LDS RZ, [RZ] ;  /* 0x00000000fffff984 */ /* 0x000fe20000000800 */
[----:B------:R-:W-:Y:S01]  /*0280*/  @!PT LDS RZ, [RZ] ;  /* 0x00000000fffff984 */ /* 0x000fe20000000800 */
[----:B------:R-:W-:Y:S01]  /*0290*/  @!PT LDS RZ, [RZ] ;  /* 0x00000000fffff984 */ /* 0x000fe20000000800 */
[----:B------:R2:W-:Y:S04]  /*02a0*/  LDGSTS.E [R9+0x1000], desc[UR8][R2.64] ;  /* 0x0100000002097fae */ /* 0x0005e8000b9a1008 */
.L_x_1:
[----:B------:R-:W-:Y:S05]  /*02b0*/  BSYNC.RECONVERGENT B0 ;  /* 0x0000000000007941 */ /* 0x000fea0003800200 */
.L_x_0:
[----:B------:R-:W0:Y:S01]  /*02c0*/  LDGDEPBAR ;  /* 0x00000000000079af */ /* 0x000e220000000000 */
[----:B------:R-:W-:Y:S05]  /*02d0*/  @P1 EXIT ;  /* 0x000000000000194d */ /* 0x000fea0003800000 */
[----:B------:R-:W-:Y:S01]  /*02e0*/  IMAD.MOV.U32 R8, RZ, RZ, RZ ;  /* 0x000000ffff087224 */ /* 0x000fe200078e00ff */
[----:B------:R-:W3:Y:S01]  /*02f0*/  LDCU.64 UR6, c[0x0][0x390] ;  /* 0x00007200ff0677ac */ /* 0x000ee20008000a00 */
[----:B------:R-:W4:Y:S05]  /*0300*/  LDCU.64 UR4, c[0x0][0x380] ;  /* 0x00007000ff0477ac */ /* 0x000f2a0008000a00 */
.L_x_2:
[----:B------:R-:W-:Y:S01]  /*0310*/  IMAD R15, R8, 0x1000, R9 ;  /* 0x00001000080f7824 */ /* 0x000fe200078e0209 */
[----:B------:R-:W-:-:S04]  /*0320*/  DEPBAR.LE SB0, 0x1 ;  /* 0x000080400000791a */ /* 0x000fc80000000000 */
[----:B------:R-:W5:Y:S01]  /*0330*/  LDS R10, [R15] ;  /* 0x000000000f0a7984 */ /* 0x000f620000000800 */
[----:B------:R-:W-:Y:S01]  /*0340*/  IADD3 R5, P0, PT, R0, R7, RZ ;  /* 0x0000000700057210 */ /* 0x000fe20007f1e0ff */
[----:B------:R-:W-:Y:S01]  /*0350*/  IMAD.MOV.U32 R13, RZ, RZ, 0x40dccccd ;  /* 0x40dccccdff0d7424 */ /* 0x000fe200078e00ff */
[----:B------:R-:W-:Y:S02]  /*0360*/  LOP3.LUT R8, R8, 0x1, RZ, 0xc, !PT ;  /* 0x0000000108087812 */ /* 0x000fe400078e0cff */
[----:B------:R-:W-:Y:S01]  /*0370*/  LEA R14, P1, R6, R5, 0x1 ;  /* 0x00000005060e7211 */ /* 0x000fe200078208ff */
[----:B------:R-:W-:-:S03]  /*0380*/  IMAD.X R11, RZ, RZ, R12, P0 ;  /* 0x000000ffff0b7224 */ /* 0x000fc600000e060c */
[----:B---3--:R-:W-:Y:S02]  /*0390*/  ISETP.GE.U32.AND P0, PT, R14, UR6, PT ;  /* 0x000000060e007c0c */ /* 0x008fe4000bf06070 */
[----:B------:R-:W-:Y:S02]  /*03a0*/  LEA.HI.X R16, R6, R11, RZ, 0x1, P1 ;  /* 0x0000000b06107211 */ /* 0x000fe400008f0cff */
[C---:B----4-:R-:W-:Y:S02]  /*03b0*/  LEA R4, P1, R5.reuse, UR4, 0x2 ;  /* 0x0000000405047c11 */ /* 0x050fe4000f8210ff */
[----:B------:R-:W-:Y:S02]  /*03c0*/  ISETP.GE.U32.AND.EX P0, PT, R16, UR7, PT, P0 ;  /* 0x0000000710007c0c */ /* 0x000fe4000bf06100 */
[----:B------:R-:W-:-:S11]  /*03d0*/  LEA.HI.X R5, R5, UR5, R11, 0x2, P1 ;  /* 0x0000000505057c11 */ /* 0x000fd600088f140b */
[----:B-12---:R-:W1:Y:S01]  /*03e0*/  @!P0 LDC.64 R2, c[0x0][0x388] ;  /* 0x0000e200ff028b82 */ /* 0x006e620000000a00 */
[----:B-----5:R-:W-:-:S05]  /*03f0*/  FFMA R11, R10, R13, 4.1999998092651367188 ;  /* 0x408666660a0b7423 */ /* 0x020fca000000000d */
[----:B------:R5:W-:Y:S02]  /*0400*/  STG.E desc[UR8][R4.64], R11 ;  /* 0x0000000b04007986 */ /* 0x000be4000c101908 */
[----:B------:R-:W-:Y:S01]  /*0410*/  BAR.SYNC.DEFER_BLOCKING 0x0 ;  /* 0x0000000000007b1d */ /* 0x000fe20000010000 */
[----:B-1----:R-:W-:-:S04]  /*0420*/  @!P0 LEA R2, P2, R14, R2, 0x2 ;  /* 0x000000020e028211 */ /* 0x002fc800078410ff */
[----:B------:R-:W-:-:S05]  /*0430*/  @!P0 LEA.HI.X R3, R14, R3, R16, 0x2, P2 ;  /* 0x000000030e038211 */ /* 0x000fca00010f1410 */
[----:B------:R-:W-:Y:S01]  /*0440*/  @!PT LDS RZ, [RZ] ;  /* 0x00000000fffff984 */ /* 0x000fe20000000800 */
[----:B------:R-:W-:Y:S01]  /*0450*/  @!PT LDS RZ, [RZ] ;  /* 0x00000000fffff984 */ /* 0x000fe20000000800 */
[----:B------:R-:W-:Y:S01]  /*0460*/  @!PT LDS RZ, [RZ] ;  /* 0x00000000fffff984 */ /* 0x000fe20000000800 */
[----:B------:R5:W-:Y:S01]  /*0470*/  @!P0 LDGSTS.E [R15], desc[UR8][R2.64] ;  /* 0x00000000020f8fae */ /* 0x000be2000b9a1008 */
[----:B------:R-:W-:-:S03]  /*0480*/  IADD3 R7, P0, PT, R6, R7, RZ ;  /* 0x0000000706077210 */ /* 0x000fc60007f1e0ff */
[----:B------:R-:W0:Y:S02]  /*0490*/  LDGDEPBAR ;  /* 0x00000000000079af */ /* 0x000e240000000000 */
[----:B------:R-:W-:Y:S01]  /*04a0*/  IMAD.X R12, RZ, RZ, R12, P0 ;  /* 0x000000ffff0c7224 */ /* 0x000fe200000e060c */
[----:B------:R-:W-:-:S04]  /*04b0*/  ISETP.GE.U32.AND P0, PT, R7, UR6, PT ;  /* 0x0000000607007c0c */ /* 0x000fc8000bf06070 */
[----:B------:R-:W-:-:S13]  /*04c0*/  ISETP.GE.U32.AND.EX P0, PT, R12, UR7, PT, P0 ;  /* 0x000000070c007c0c */ /* 0x000fda000bf06100 */
[----:B-----5:R-:W-:Y:S05]  /*04d0*/  @!P0 BRA `(.L_x_2) ;  /* 0xfffffffc008c8947 */ /* 0x020fea000383ffff */
[----:B------:R-:W-:Y:S05]  /*04e0*/  EXIT ;  /* 0x000000000000794d */ /* 0x000fea0003800000 */
.L_x_3:
[----:B------:R-:W-:-:S00]  /*04f0*/  BRA `(.L_x_3) ;  /* 0xfffffffc00fc7947 */ /* 0x000fc0000383ffff */
[----:B------:R-:W-:-:S00]  /*0500*/  NOP ;  /* 0x0000000000007918 */ /* 0x000fc00000000000 */
[----:B------:R-:W-:-:S00]  /*0510*/  NOP ;  /* 0x0000000000007918 */ /* 0x000fc00000000000 */
[----:B------:R-:W-:-:S00]  /*0520*/  NOP ;  /* 0x0000000000007918 */ /* 0x000fc00000000000 */
[----:B------:R-:W-:-:S00]  /*0530*/  NOP ;  /* 0x0000000000007918 */ /* 0x000fc00000000000 */
[----:B------:R-:W-:-:S00]  /*0540*/  NOP ;  /* 0x0000000000007918 */ /* 0x000fc00000000000 */
[----:B------:R-:W-:-:S00]  /*0550*/  NOP ;  /* 0x0000000000007918 */ /* 0x000fc00000000000 */
[----:B------:R-:W-:-:S00]  /*0560*/  NOP ;  /* 0x0000000000007918 */ /* 0x000fc00000000000 */
[----:B------:R-:W-:-:S00]  /*0570*/  NOP ;  /* 0x0000000000007918 */ /* 0x000fc00000000000 */
.L_x_12:


//--------------------- .text._Z20without_memcpy_asyncPfPKfmm --------------------------
	.section	.text._Z20without_memcpy_asyncPfPKfmm,"ax",@progbits
	.align	128
        .global         _Z20without_memcpy_asyncPfPKfmm
        .type           _Z20without_memcpy_asyncPfPKfmm,@function
        .size           _Z20without_memcpy_asyncPfPKfmm,(.L_x_13 - _Z20without_memcpy_asyncPfPKfmm)
        .other          _Z20without_memcpy_asyncPfPKfmm,@"STO_CUDA_ENTRY STV_DEFAULT"
_Z20without_memcpy_asyncPfPKfmm:
.text._Z20without_memcpy_asyncPfPKfmm:
[----:B------:R-:W0:Y:S01]  /*0000*/  LDC R1, c[0x0][0x37c] ;  /* 0x0000df00ff017b82 */ /* 0x000e220000000800 */
[----:B------:R-:W1:Y:S01]  /*0010*/  LDCU UR5, c[0x0][0x370] ;  /* 0x00006e00ff0577ac */ /* 0x000e620008000800 */
[----:B------:R-:W2:Y:S01]  /*0020*/  LDCU UR4, c[0x0][0x374] ;  /* 0x00006e80ff0477ac */ /* 0x000ea20008000800 */
[----:B------:R-:W2:Y:S05]  /*0030*/  LDCU UR6, c[0x0][0x378] ;  /* 0x00006f00ff0677ac */ /* 0x000eaa0008000800 */
[----:B------:R-:W3:Y:S01]  /*0040*/  LDC R16, c[0x0][0x360] ;  /* 0x0000d800ff107b82 */ /* 0x000ee20000000800 */
[----:B------:R-:W3:Y:S01]  /*0050*/  LDCU UR7, c[0x0][0x364] ;  /* 0x00006c80ff0777ac */ /* 0x000ee20008000800 */
[----:B------:R-:W4:Y:S01]  /*0060*/  LDCU UR8, c[0x0][0x368] ;  /* 0x00006d00ff0877ac */ /* 0x000f220008000800 */
[----:B------:R-:W5:Y:S01]  /*0070*/  LDCU.128 UR12, c[0x0][0x390] ;  /* 0x00007200ff0c77ac */ /* 0x000f620008000c00 */
[----:B------:R-:W0:Y:S01]  /*0080*/  LDCU.64 UR36, c[0x0][0x388] ;  /* 0x00007100ff2477ac */ /* 0x000e220008000a00 */
[----:B--2---:R-:W-:Y:S01]  /*0090*/  UIMAD UR4, UR4, UR6, URZ ;  /* 0x00000006040472a4 */ /* 0x004fe2000f8e02ff */
[----:B------:R-:W2:Y:S01]  /*00a0*/  LDCU.64 UR38, c[0x0][0x380] ;  /* 0x00007000ff2677ac */ /* 0x000ea20008000a00 */
[----:B---3--:R-:W-:-:S02]  /*00b0*/  IMAD R0, R16, UR7, RZ ;  /* 0x0000000710007c24 */ /* 0x008fc4000f8e02ff */
[----:B-1----:R-:W-:Y:S02]  /*00c0*/  UIMAD.WIDE.U32 UR4, UR4, UR5, URZ ;  /* 0x00000005040472a5 */ /* 0x002fe4000f8e00ff */
[----:B----4-:R-:W-:-:S04]  /*00d0*/  IMAD R0, R0, UR8, RZ ;  /* 0x0000000800007c24 */ /* 0x010fc8000f8e02ff */
[C---:B------:R-:W-:Y:S02]  /*00e0*/  IMAD R5, R0.reuse, UR5, RZ ;  /* 0x0000000500057c24 */ /* 0x040fe4000f8e02ff */
[----:B------:R-:W-:-:S03]  /*00f0*/  IMAD.WIDE.U32 R2, R0, UR4, RZ ;  /* 0x0000000400027c25 */ /* 0x000fc6000f8e00ff */
[----:B------:R-:W1:Y:S01]  /*0100*/  LDCU.64 UR4, c[0x0][0x398] ;  /* 0x00007300ff0477ac */ /* 0x000e620008000a00 */
[----:B------:R-:W-:Y:S02]  /*0110*/  IMAD.IADD R0, R3, 0x1, R5 ;  /* 0x0000000103007824 */ /* 0x000fe400078e0205 */
[----:B-----5:R-:W-:-:S04]  /*0120*/  IMAD.WIDE.U32 R4, R2, UR14, RZ ;  /* 0x0000000e02047c25 */ /* 0x020fc8000f8e00ff */
[----:B------:R-:W-:Y:S01]  /*0130*/  IMAD R3, R0, UR14, RZ ;  /* 0x0000000e00037c24 */ /* 0x000fe2000f8e02ff */
[----:B------:R-:W-:-:S03]  /*0140*/  ISETP.NE.U32.AND P0, PT, R4, UR12, PT ;  /* 0x0000000c04007c0c */ /* 0x000fc6000bf05070 */
[----:B------:R-:W-:-:S04]  /*0150*/  IMAD R3, R2, UR15, R3 ;  /* 0x0000000f02037c24 */ /* 0x000fc8000f8e0203 */
[----:B------:R-:W-:Y:S02]  /*0160*/  IMAD.IADD R4, R5, 0x1, R3 ;  /* 0x0000000105047824 */ /* 0x000fe400078e0203 */
[----:B-1----:R-:W-:Y:S01]  /*0170*/  IMAD.U32 R18, RZ, RZ, UR4 ;  /* 0x00000004ff127e24 */ /* 0x002fe2000f8e00ff */
[----:B------:R-:W-:Y:S02]  /*0180*/  MOV R17, UR5 ;  /* 0x0000000500117c02 */ /* 0x000fe40008000f00 */
[----:B------:R-:W-:-:S13]  /*0190*/  ISETP.NE.AND.EX P0, PT, R4, UR13, PT, P0 ;  /* 0x0000000d04007c0c */ /* 0x000fda000bf05300 */
[----:B0-2---:R-:W-:Y:S05]  /*01a0*/  @!P0 BRA `(.L_x_4) ;  /* 0x0000000000408947 */ /* 0x005fea0003800000 */
[----:B------:R-:W-:Y:S01]  /*01b0*/  MOV R2, 0x18 ;  /* 0x0000001800027802 */ /* 0x000fe20000000f00 */
[----:B------:R-:W0:Y:S01]  /*01c0*/  LDCU.64 UR4, c[0x4][0x8] ;  /* 0x01000100ff0477ac */ /* 0x000e220008000a00 */
[----:B------:R-:W-:Y:S02]  /*01d0*/  HFMA2 R8, -RZ, RZ, 0, 2.02655792236328125e-06 ;  /* 0x00000022ff087431 */ /* 0x000fe400000001ff */
[----:B------:R-:W-:Y:S01]  /*01e0*/  IMAD.MOV.U32 R12, RZ, RZ, 0x1 ;  /* 0x00000001ff0c7424 */ /* 0x000fe200078e00ff */
[----:B------:R-:W1:Y:S01]  /*01f0*/  LDCU.64 UR6, c[0x4][0x10] ;  /* 0x01000200ff0677ac */ /* 0x000e620008000a00 */
[----:B------:R-:W2:Y:S01]  /*0200*/  LDC.64 R2, c[0x4][R2] ;  /* 0x0100000002027b82 */ /* 0x000ea20000000a00 */
[----:B------:R-:W-:Y:S01]  /*0210*/  IMAD.MOV.U32 R13, RZ, RZ, RZ ;  /* 0x000000ffff0d7224 */ /* 0x000fe200078e00ff */
[----:B------:R-:W3:Y:S01]  /*0220*/  LDCU.64 UR8, c[0x4][URZ] ;  /* 0x01000000ff0877ac */ /* 0x000ee20008000a00 */
[----:B0-----:R-:W-:Y:S02]  /*0230*/  IMAD.U32 R4, RZ, RZ, UR4 ;  /* 0x00000004ff047e24 */ /* 0x001fe4000f8e00ff */
[----:B------:R-:W-:-:S02]  /*0240*/  IMAD.U32 R5, RZ, RZ, UR5 ;  /* 0x00000005ff057e24 */ /* 0x000fc4000f8e00ff */
[----:B-1----:R-:W-:Y:S01]  /*0250*/  IMAD.U32 R6, RZ, RZ, UR6 ;  /* 0x00000006ff067e24 */ /* 0x002fe2000f8e00ff */
[----:B------:R-:W-:Y:S01]  /*0260*/  MOV R7, UR7 ;  /* 0x0000000700077c02 */ /* 0x000fe20008000f00 */
[----:B---3--:R-:W-:Y:S02]  /*0270*/  IMAD.U32 R10, RZ, RZ, UR8 ;  /* 0x00000008ff0a7e24 */ /* 0x008fe4000f8e00ff */
[----:B------:R-:W-:-:S07]  /*0280*/  IMAD.U32 R11, RZ, RZ, UR9 ;  /* 0x00000009ff0b7e24 */ /* 0x000fce000f8e00ff */
[----:B------:R-:W-:-:S07]  /*0290*/  LEPC R20, `(.L_x_4) ;  /* 0x000000001014794e */ /* 0x000fce0000000000 */
[----:B--2---:R-:W-:Y:S05]  /*02a0*/  CALL.ABS.NOINC R2 ;  /* 0x0000000002007343 */ /* 0x004fea0003c00000 */
.L_x_4:
[----:B------:R-:W0:Y:S02]  /*02b0*/  LDCU.64 UR4, c[0x0][0x398] ;  /* 0x00007300ff0477ac */ /* 0x000e240008000a00 */
[----:B0-----:R-:W-:-:S04]  /*02c0*/  ISETP.NE.U32.AND P0, PT, RZ, UR4, PT ;  /* 0x00000004ff007c0c */ /* 0x001fc8000bf05070 */
[----:B------:R-:W-:-:S13]  /*02d0*/  ISETP.NE.AND.EX P0, PT, RZ, UR5, PT, P0 ;  /* 0x00000005ff007c0c */ /* 0x000fda000bf05300 */
[----:B------:R-:W-:Y:S05]  /*02e0*/  @!P0 EXIT ;  /* 0x000000000000894d */ /* 0x000fea0003800000 */
[----:B------:R-:W0:Y:S01]  /*02f0*/  S2R R0, SR_TID.X ;  /* 0x0000000000007919 */ /* 0x000e220000002100 */
[----:B------:R-:W1:Y:S01]  /*0300*/  S2UR UR5, SR_CgaCtaId ;  /* 0x00000000000579c3 */ /* 0x000e620000008800 */
[----:B------:R-:W-:-:S07]  /*0310*/  UMOV UR4, 0x400 ;  /* 0x0000040000047882 */ /* 0x000fce0000000000 */
[----:B------:R-:W2:Y:S01]  /*0320*/  LDC.64 R8, c[0x0][0x358] ;  /* 0x0000d600ff087b82 */ /* 0x000ea20000000a00 */
[----:B-1----:R-:W-:Y:S01]  /*0330*/  ULEA UR4, UR5, UR4, 0x18 ;  /* 0x0000000405047291 */ /* 0x002fe2000f8ec0ff */
[----:B0-----:R-:W-:-:S05]  /*0340*/  IMAD.WIDE.U32 R6, R0, 0x4, RZ ;  /* 0x0000000400067825 */ /* 0x001fca00078e00ff */
[----:B------:R-:W-:-:S07]  /*0350*/  LEA R0, R0, UR4, 0x2 ;  /* 0x0000000400007c11 */ /* 0x000fce000f8e10ff */
.L_x_6:
[----:B--2---:R-:W-:Y:S02]  /*0360*/  R2UR UR4, R8 ;  /* 0x00000000080472ca */ /* 0x004fe400000e0000 */
[----:B------:R-:W-:Y:S02]  /*0370*/  R2UR UR5, R9 ;  /* 0x00000000090572ca */ /* 0x000fe400000e0000 */
[----:B0-----:R-:W-:-:S04]  /*0380*/  IADD3 R2, P0, PT, R6, UR36, RZ ;  /* 0x0000002406027c10 */ /* 0x001fc8000ff1e0ff */
[----:B------:R-:W-:-:S07]  /*0390*/  IADD3.X R3, PT, PT, R7, UR37, RZ, P0, !PT ;  /* 0x0000002507037c10 */ /* 0x000fce00087fe4ff */
[----:B------:R-:W2:Y:S01]  /*03a0*/  LDG.E R3, desc[UR4][R2.64] ;  /* 0x0000000402037981 */ /* 0x000ea2000c1e1900 */
[----:B------:R-:W-:-:S03]  /*03b0*/  UMOV UR4, 0xffffffff ;  /* 0xffffffff00047882 */ /* 0x000fc60000000000 */
[----:B--2---:R0:W-:Y:S01]  /*03c0*/  STS [R0], R3 ;  /* 0x0000000300007388 */ /* 0x0041e20000000800 */
[----:B------:R-:W-:Y:S05]  /*03d0*/  BRA.DIV UR4, `(.L_x_5) ;  /* 0x0000000204447947 */ /* 0x000fea000b800000 */
[----:B------:R-:W-:Y:S01]  /*03e0*/  BAR.SYNC.DEFER_BLOCKING 0x0 ;  /* 0x0000000000007b1d */ /* 0x000fe20000010000 */
[----:B------:R-:W-:Y:S01]  /*03f0*/  HFMA2 R5, -RZ, RZ, 2.4296875, -19.203125 ;  /* 0x40dccccdff057431 */ /* 0x000fe200000001ff */
[----:B------:R-:W-:-:S04]  /*0400*/  R2UR UR4, R8 ;  /* 0x00000000080472ca */ /* 0x000fc800000e0000 */
[----:B------:R-:W1:Y:S01]  /*0410*/  LDS R4, [R0] ;  /* 0x0000000000047984 */ /* 0x000e620000000800 */
[----:B------:R-:W-:Y:S02]  /*0420*/  R2UR UR5, R9 ;  /* 0x00000000090572ca */ /* 0x000fe400000e0000 */
[----:B------:R-:W-:-:S04]  /*0430*/  IADD3 R2, P0, PT, R6, UR38, RZ ;  /* 0x0000002606027c10 */ /* 0x000fc8000ff1e0ff */
[----:B0-----:R-:W-:Y:S01]  /*0440*/  IADD3.X R3, PT, PT, R7, UR39, RZ, P0, !PT ;  /* 0x0000002707037c10 */ /* 0x001fe200087fe4ff */
[----:B-1----:R-:W-:-:S06]  /*0450*/  FFMA R5, R4, R5, 4.1999998092651367188 ;  /* 0x4086666604057423 */ /* 0x002fcc0000000005 */
[----:B------:R0:W-:Y:S01]  /*0460*/  STG.E desc[UR4][R2.64], R5 ;  /* 0x0000000502007986 */ /* 0x0001e2000c101904 */
[----:B------:R-:W-:Y:S06]  /*0470*/  BAR.SYNC.DEFER_BLOCKING 0x0 ;  /* 0x0000000000007b1d */ /* 0x000fec0000010000 */
.L_x_10:
[----:B------:R-:W-:Y:S01]  /*0480*/  IADD3 R18, P0, PT, R18, -0x1, RZ ;  /* 0xffffffff12127810 */ /* 0x000fe20007f1e0ff */
[----:B------:R-:W-:-:S03]  /*0490*/  IMAD.WIDE.U32 R6, R16, 0x4, R6 ;  /* 0x0000000410067825 */ /* 0x000fc600078e0006 */
[----:B------:R-:W-:Y:S02]  /*04a0*/  IADD3.X R17, PT, PT, R17, -0x1, RZ, P0, !PT ;  /* 0xffffffff11117810 */ /* 0x000fe400007fe4ff */
[----:B------:R-:W-:-:S04]  /*04b0*/  ISETP.NE.U32.AND P0, PT, R18, RZ, PT ;  /* 0x000000ff1200720c */ /* 0x000fc80003f05070 */
[----:B------:R-:W-:-:S13]  /*04c0*/  ISETP.NE.AND.EX P0, PT, R17, RZ, PT, P0 ;  /* 0x000000ff1100720c */ /* 0x000fda0003f05300 */
[----:B------:R-:W-:Y:S05]  /*04d0*/  @P0 BRA `(.L_x_6) ;  /* 0xfffffffc00a00947 */ /* 0x000fea000383ffff */
[----:B------:R-:W-:Y:S05]  /*04e0*/  EXIT ;  /* 0x000000000000794d */ /* 0x000fea0003800000 */
.L_x_5:
[----:B------:R-:W-:Y:S01]  /*04f0*/  BSSY B0, `(.L_x_7) ;  /* 0x000000a000007945 */ /* 0x000fe20003800000 */
[----:B------:R-:W-:Y:S01]  /*0500*/  IMAD.MOV.U32 R14, RZ, RZ, 0x0 ;  /* 0x00000000ff0e7424 */ /* 0x000fe200078e00ff */
[----:B------:R-:W-:Y:S01]  /*0510*/  MOV R15, 0xffffffff ;  /* 0xffffffff000f7802 */ /* 0x000fe20000000f00 */
[----:B------:R-:W-:-:S07]  /*0520*/  IMAD.MOV.U32 R13, RZ, RZ, 0x0 ;  /* 0x00000000ff0d7424 */ /* 0x000fce00078e00ff */
[----:B0-----:R-:W-:Y:S05]  /*0530*/  WARPSYNC.COLLECTIVE.ALL `(.L_x_8) ;  /* 0x0000000000147948 */ /* 0x001fea0003c00000 */
[----:B------:R-:W-:-:S04]  /*0540*/  SHF.L.U32 R13, R13, 0x10, RZ ;  /* 0x000000100d0d7819 */ /* 0x000fc800000006ff */
[----:B------:R-:W-:-:S05]  /*0550*/  LOP3.LUT R13, R13, 0xf, R14, 0xf8, !PT ;  /* 0x0000000f0d0d7812 */ /* 0x000fca00078ef80e */
[----:B------:R1:W-:Y:S02]  /*0560*/  BAR.SYNC.DEFER_BLOCKING R13, R13 ;  /* 0x0000000d0000731d */ /* 0x0003e40000010000 */
[----:B-1----:R-:W-:-:S04]  /*0570*/  SHF.R.U32 R13, R13, 0x10, RZ ;  /* 0x000000100d0d7819 */ /* 0x002fc800000016ff */
[----:B0-----:R-:W-:Y:S05]  /*0580*/  ENDCOLLECTIVE ;  /* 0x000000000000791b */ /* 0x001fea0003800000 */
.L_x_8:
[----:B------:R-:W-:Y:S05]  /*0590*/  BSYNC B0 ;  /* 0x0000000000007941 */ /* 0x000fea0003800000 */
.L_x_7:
[----:B------:R-:W0:Y:S01]  /*05a0*/  LDS R2, [R0] ;  /* 0x0000000000027984 */ /* 0x000e220000000800 */
[----:B------:R-:W-:Y:S01]  /*05b0*/  R2UR UR4, R8 ;  /* 0x00000000080472ca */ /* 0x000fe200000e0000 */
[----:B------:R-:W-:Y:S01]  /*05c0*/  IMAD.MOV.U32 R3, RZ, RZ, 0x40dccccd ;  /* 0x40dccccdff037424 */ /* 0x000fe200078e00ff */
[----:B------:R-:W-:Y:S01]  /*05d0*/  R2UR UR5, R9 ;  /* 0x00000000090572ca */ /* 0x000fe200000e0000 */
[----:B------:R-:W-:Y:S01]  /*05e0*/  HFMA2 R13, -RZ, RZ, 0, 0 ;  /* 0x00000000ff0d7431 */ /* 0x000fe200000001ff */
[----:B------:R-:W-:Y:S01]  /*05f0*/  IADD3 R4, P0, PT, R6, UR38, RZ ;  /* 0x0000002606047c10 */ /* 0x000fe2000ff1e0ff */
[----:B------:R-:W-:Y:S02]  /*0600*/  IMAD.MOV.U32 R14, RZ, RZ, 0x0 ;  /* 0x00000000ff0e7424 */ /* 0x000fe400078e00ff */
[----:B------:R-:W-:Y:S01]  /*0610*/  IMAD.MOV.U32 R15, RZ, RZ, -0x1 ;  /* 0xffffffffff0f7424 */ /* 0x000fe200078e00ff */
[----:B------:R-:W-:Y:S01]  /*0620*/  IADD3.X R5, PT, PT, R7, UR39, RZ, P0, !PT ;  /* 0x0000002707057c10 */ /* 0x000fe200087fe4ff */
[----:B0-----:R-:W-:-:S06]  /*0630*/  FFMA R2, R2, R3, 4.1999998092651367188 ;  /* 0x4086666602027423 */ /* 0x001fcc0000000003 */
[----:B------:R0:W-:Y:S02]  /*0640*/  STG.E desc[UR4][R4.64], R2 ;  /* 0x0000000204007986 */ /* 0x0001e4000c101904 */
[----:B0-----:R-:W-:Y:S05]  /*0650*/  WARPSYNC.COLLECTIVE.ALL `(.L_x_9) ;  /* 0x0000000000147948 */ /* 0x001fea0003c00000 */
[----:B------:R-:W-:-:S04]  /*0660*/  SHF.L.U32 R13, R13, 0x10, RZ ;  /* 0x000000100d0d7819 */ /* 0x000fc800000006ff */
[----:B------:R-:W-:-:S05]  /*0670*/  LOP3.LUT R13, R13, 0xf, R14, 0xf8, !PT ;  /* 0x0000000f0d0d7812 */ /* 0x000fca00078ef80e */
[----:B------:R1:W-:Y:S02]  /*0680*/  BAR.SYNC.DEFER_BLOCKING R13, R13 ;  /* 0x0000000d0000731d */ /* 0x0003e40000010000 */
[----:B-1----:R-:W-:-:S04]  /*0690*/  SHF.R.U32 R13, R13, 0x10, RZ ;  /* 0x000000100d0d7819 */ /* 0x002fc800000016ff */
[----:B0-----:R-:W-:Y:S05]  /*06a0*/  ENDCOLLECTIVE ;  /* 0x000000000000791b */ /* 0x001fea0003800000 */
.L_x_9:
[----:B------:R-:W-:Y:S05]  /*06b0*/  BRA `(.L_x_10) ;  /* 0xfffffffc00707947 */ /* 0x000fea000383ffff */
.L_x_11:
        /* <DEDUP_REMOVED lines=12> */
.L_x_13:


//--------------------- .nv.global.init           --------------------------
	.section	.nv.global.init,"aw",@progbits
.nv.global.init:
	.type		$str$1,@object
	.size		$str$1,($str - $str$1)
$str$1:
        /*0000*/ 	.byte	0x2f, 0x74, 0x6d, 0x70, 0x2f, 0x73, 0x61, 0x73, 0x73, 0x5f, 0x63, 0x75, 0x5f, 0x73, 0x6e, 0x62
        /*0010*/ 	.byte	0x63, 0x75, 0x33, 0x77, 0x64, 0x2f, 0x6b, 0x2e, 0x63, 0x75, 0x00
	.type		$str,@object
	.size		$str,(__unnamed_1 - $str)
$str:
        /*001b*/ 	.byte	0x73, 0x69, 0x7a, 0x65, 0x20, 0x3d, 0x3d, 0x20, 0x62, 0x61, 0x74, 0x63, 0x68, 0x5f, 0x73, 0x7a
        /*002b*/ 	.byte	0x20, 0x2a, 0x20, 0x67, 0x72, 0x69, 0x64, 0x2e, 0x73, 0x69, 0x7a, 0x65, 0x28, 0x29, 0x00
	.type		__unnamed_1,@object
	.size		__unnamed_1,(.L_0 - __unnamed_1)
__unnamed_1:
        /*003a*/ 	.byte	0x76, 0x6f, 0x69, 0x64, 0x20, 0x77, 0x69, 0x74, 0x68, 0x6f, 0x75, 0x74, 0x5f, 0x6d, 0x65, 0x6d
        /*004a*/ 	.byte	0x63, 0x70, 0x79, 0x5f, 0x61, 0x73, 0x79, 0x6e, 0x63, 0x28, 0x66, 0x6c, 0x6f, 0x61, 0x74, 0x20
        /*005a*/ 	.byte	0x2a, 0x2c, 0x20, 0x63, 0x6f, 0x6e, 0x73, 0x74, 0x20, 0x66, 0x6c, 0x6f, 0x61, 0x74, 0x20, 0x2a
        /*006a*/ 	.byte	0x2c, 0x20, 0x75, 0x6e, 0x73, 0x69, 0x67, 0x6e, 0x65, 0x64, 0x20, 0x6c, 0x6f, 0x6e, 0x67, 0x2c
        /*007a*/ 	.byte	0x20, 0x75, 0x6e, 0x73, 0x69, 0x67, 0x6e, 0x65, 0x64, 0x20, 0x6c, 0x6f, 0x6e, 0x67, 0x29, 0x00
.L_0:


//--------------------- .nv.shared._Z9pipelinedILi1024ELi2EEvPfPKfm --------------------------
	.section	.nv.shared._Z9pipelinedILi1024ELi2EEvPfPKfm,"aw",@nobits
	.sectionflags	@""
	.align	4
.nv.shared._Z9pipelinedILi1024ELi2EEvPfPKfm:
	.zero		9216


//--------------------- .nv.shared.reserved.0     --------------------------
	.section	.nv.shared.reserved.0,"aw",@nobits
	.weak		__nv_reservedSMEM_offset_0_alias
	.size		__nv_reservedSMEM_offset_0_alias, 0, 64
	.other		__nv_reservedSMEM_offset_0_alias,@"STO_CUDA_RESERVED_SHARED STV_DEFAULT"
__nv_reservedSMEM_offset_0_alias:
	.zero		0
	.zero		64


//--------------------- .nv.shared._Z20without_memcpy_asyncPfPKfmm --------------------------
	.section	.nv.shared._Z20without_memcpy_asyncPfPKfmm,"aw",@nobits
	.sectionflags	@""
	.align	4
.nv.shared._Z20without_memcpy_asyncPfPKfmm:
	.zero		5120


//--------------------- .nv.constant0._Z9pipelinedILi1024ELi2EEvPfPKfm --------------------------
	.section	.nv.constant0._Z9pipelinedILi1024ELi2EEvPfPKfm,"a",@progbits
	.sectionflags	@""
	.align	4
.nv.constant0._Z9pipelinedILi1024ELi2EEvPfPKfm:
	.zero		920


//--------------------- .nv.constant0._Z20without_memcpy_asyncPfPKfmm --------------------------
	.section	.nv.constant0._Z20without_memcpy_asyncPfPKfmm,"a",@progbits
	.sectionflags	@""
	.align	4
.nv.constant0._Z20without_memcpy_asyncPfPKfmm:
	.zero		928


//--------------------- SYMBOLS --------------------------

	.type		.nv.reservedSmem.offset0,@object
	.size		.nv.reservedSmem.offset0,0x4
	.type		.nv.reservedSmem.cap,@object
	.size		.nv.reservedSmem.cap,0x4
	.type		__assertfail,@function
